//
// Generated by NVIDIA NVVM Compiler
//
// Compiler Build ID: CL-36424714
// Cuda compilation tools, release 13.0, V13.0.88
// Based on NVVM 20.0.0
//

.version 9.0
.target sm_100
.address_size 64

	// .globl	_Z6kernelPfPKfii

.visible .entry _Z6kernelPfPKfii(
	.param .u64 .ptr .align 1 _Z6kernelPfPKfii_param_0,
	.param .u64 .ptr .align 1 _Z6kernelPfPKfii_param_1,
	.param .u32 _Z6kernelPfPKfii_param_2,
	.param .u32 _Z6kernelPfPKfii_param_3
)
{
	.reg .pred 	%p<14>;
	.reg .b32 	%r<50>;
	.reg .b32 	%f<112>;
	.reg .b64 	%rd<42>;

	ld.param.u64 	%rd10, [_Z6kernelPfPKfii_param_0];
	ld.param.u64 	%rd11, [_Z6kernelPfPKfii_param_1];
	ld.param.u32 	%r25, [_Z6kernelPfPKfii_param_2];
	ld.param.u32 	%r26, [_Z6kernelPfPKfii_param_3];
	cvta.to.global.u64 	%rd1, %rd11;
	cvta.to.global.u64 	%rd2, %rd10;
	mov.u32 	%r27, %tid.x;
	mov.u32 	%r28, %ctaid.x;
	mov.u32 	%r29, %ntid.x;
	mad.lo.s32 	%r1, %r28, %r29, %r27;
	mov.u32 	%r30, %tid.y;
	mov.u32 	%r31, %ctaid.y;
	mov.u32 	%r32, %ntid.y;
	mad.lo.s32 	%r2, %r31, %r32, %r30;
	setp.gt.s32 	%p1, %r2, %r1;
	max.s32 	%r33, %r2, %r1;
	setp.ge.s32 	%p2, %r33, %r25;
	or.pred  	%p3, %p2, %p1;
	@%p3 bra 	$L__BB0_16;
	setp.eq.s32 	%p4, %r2, %r1;
	@%p4 bra 	$L__BB0_17;
	setp.lt.s32 	%p5, %r26, 1;
	mov.f32 	%f111, 0f00000000;
	@%p5 bra 	$L__BB0_15;
	mul.lo.s32 	%r3, %r26, %r1;
	mul.lo.s32 	%r4, %r26, %r2;
	and.b32  	%r5, %r26, 15;
	setp.lt.u32 	%p6, %r26, 16;
	mov.f32 	%f111, 0f00000000;
	mov.b32 	%r45, 0;
	@%p6 bra 	$L__BB0_6;
	and.b32  	%r45, %r26, 2147483632;
	neg.s32 	%r44, %r45;
	add.s64 	%rd3, %rd1, 32;
	mul.wide.u32 	%rd12, %r4, 4;
	add.s64 	%rd40, %rd3, %rd12;
	mov.f32 	%f111, 0f00000000;
	mov.u32 	%r43, %r3;
$L__BB0_5:
	.pragma "nounroll";
	mul.wide.s32 	%rd13, %r43, 4;
	add.s64 	%rd14, %rd3, %rd13;
	ld.global.f32 	%f18, [%rd14+-32];
	ld.global.f32 	%f19, [%rd40+-32];
	fma.rn.f32 	%f20, %f18, %f19, %f111;
	ld.global.f32 	%f21, [%rd14+-28];
	ld.global.f32 	%f22, [%rd40+-28];
	fma.rn.f32 	%f23, %f21, %f22, %f20;
	ld.global.f32 	%f24, [%rd14+-24];
	ld.global.f32 	%f25, [%rd40+-24];
	fma.rn.f32 	%f26, %f24, %f25, %f23;
	ld.global.f32 	%f27, [%rd14+-20];
	ld.global.f32 	%f28, [%rd40+-20];
	fma.rn.f32 	%f29, %f27, %f28, %f26;
	ld.global.f32 	%f30, [%rd14+-16];
	ld.global.f32 	%f31, [%rd40+-16];
	fma.rn.f32 	%f32, %f30, %f31, %f29;
	ld.global.f32 	%f33, [%rd14+-12];
	ld.global.f32 	%f34, [%rd40+-12];
	fma.rn.f32 	%f35, %f33, %f34, %f32;
	ld.global.f32 	%f36, [%rd14+-8];
	ld.global.f32 	%f37, [%rd40+-8];
	fma.rn.f32 	%f38, %f36, %f37, %f35;
	ld.global.f32 	%f39, [%rd14+-4];
	ld.global.f32 	%f40, [%rd40+-4];
	fma.rn.f32 	%f41, %f39, %f40, %f38;
	ld.global.f32 	%f42, [%rd14];
	ld.global.f32 	%f43, [%rd40];
	fma.rn.f32 	%f44, %f42, %f43, %f41;
	ld.global.f32 	%f45, [%rd14+4];
	ld.global.f32 	%f46, [%rd40+4];
	fma.rn.f32 	%f47, %f45, %f46, %f44;
	ld.global.f32 	%f48, [%rd14+8];
	ld.global.f32 	%f49, [%rd40+8];
	fma.rn.f32 	%f50, %f48, %f49, %f47;
	ld.global.f32 	%f51, [%rd14+12];
	ld.global.f32 	%f52, [%rd40+12];
	fma.rn.f32 	%f53, %f51, %f52, %f50;
	ld.global.f32 	%f54, [%rd14+16];
	ld.global.f32 	%f55, [%rd40+16];
	fma.rn.f32 	%f56, %f54, %f55, %f53;
	ld.global.f32 	%f57, [%rd14+20];
	ld.global.f32 	%f58, [%rd40+20];
	fma.rn.f32 	%f59, %f57, %f58, %f56;
	ld.global.f32 	%f60, [%rd14+24];
	ld.global.f32 	%f61, [%rd40+24];
	fma.rn.f32 	%f62, %f60, %f61, %f59;
	ld.global.f32 	%f63, [%rd14+28];
	ld.global.f32 	%f64, [%rd40+28];
	fma.rn.f32 	%f111, %f63, %f64, %f62;
	add.s32 	%r44, %r44, 16;
	add.s32 	%r43, %r43, 16;
	add.s64 	%rd40, %rd40, 64;
	setp.ne.s32 	%p7, %r44, 0;
	@%p7 bra 	$L__BB0_5;
$L__BB0_6:
	setp.eq.s32 	%p8, %r5, 0;
	@%p8 bra 	$L__BB0_15;
	and.b32  	%r13, %r26, 7;
	setp.lt.u32 	%p9, %r5, 8;
	@%p9 bra 	$L__BB0_9;
	add.s32 	%r35, %r45, %r3;
	mul.wide.s32 	%rd15, %r35, 4;
	add.s64 	%rd16, %rd1, %rd15;
	ld.global.f32 	%f66, [%rd16];
	add.s32 	%r36, %r45, %r4;
	mul.wide.u32 	%rd17, %r36, 4;
	add.s64 	%rd18, %rd1, %rd17;
	ld.global.f32 	%f67, [%rd18];
	fma.rn.f32 	%f68, %f66, %f67, %f111;
	ld.global.f32 	%f69, [%rd16+4];
	cvt.u64.u32 	%rd19, %r4;
	cvt.u64.u32 	%rd20, %r45;
	add.s64 	%rd21, %rd20, %rd19;
	shl.b64 	%rd22, %rd21, 2;
	add.s64 	%rd23, %rd1, %rd22;
	ld.global.f32 	%f70, [%rd23+4];
	fma.rn.f32 	%f71, %f69, %f70, %f68;
	ld.global.f32 	%f72, [%rd16+8];
	ld.global.f32 	%f73, [%rd23+8];
	fma.rn.f32 	%f74, %f72, %f73, %f71;
	ld.global.f32 	%f75, [%rd16+12];
	ld.global.f32 	%f76, [%rd23+12];
	fma.rn.f32 	%f77, %f75, %f76, %f74;
	ld.global.f32 	%f78, [%rd16+16];
	ld.global.f32 	%f79, [%rd23+16];
	fma.rn.f32 	%f80, %f78, %f79, %f77;
	ld.global.f32 	%f81, [%rd16+20];
	ld.global.f32 	%f82, [%rd23+20];
	fma.rn.f32 	%f83, %f81, %f82, %f80;
	ld.global.f32 	%f84, [%rd16+24];
	ld.global.f32 	%f85, [%rd23+24];
	fma.rn.f32 	%f86, %f84, %f85, %f83;
	ld.global.f32 	%f87, [%rd16+28];
	ld.global.f32 	%f88, [%rd23+28];
	fma.rn.f32 	%f111, %f87, %f88, %f86;
	add.s32 	%r45, %r45, 8;
$L__BB0_9:
	setp.eq.s32 	%p10, %r13, 0;
	@%p10 bra 	$L__BB0_15;
	and.b32  	%r16, %r26, 3;
	setp.lt.u32 	%p11, %r13, 4;
	@%p11 bra 	$L__BB0_12;
	add.s32 	%r37, %r45, %r3;
	mul.wide.s32 	%rd24, %r37, 4;
	add.s64 	%rd25, %rd1, %rd24;
	ld.global.f32 	%f90, [%rd25];
	add.s32 	%r38, %r45, %r4;
	mul.wide.u32 	%rd26, %r38, 4;
	add.s64 	%rd27, %rd1, %rd26;
	ld.global.f32 	%f91, [%rd27];
	fma.rn.f32 	%f92, %f90, %f91, %f111;
	ld.global.f32 	%f93, [%rd25+4];
	cvt.u64.u32 	%rd28, %r4;
	cvt.u64.u32 	%rd29, %r45;
	add.s64 	%rd30, %rd29, %rd28;
	shl.b64 	%rd31, %rd30, 2;
	add.s64 	%rd32, %rd1, %rd31;
	ld.global.f32 	%f94, [%rd32+4];
	fma.rn.f32 	%f95, %f93, %f94, %f92;
	ld.global.f32 	%f96, [%rd25+8];
	ld.global.f32 	%f97, [%rd32+8];
	fma.rn.f32 	%f98, %f96, %f97, %f95;
	ld.global.f32 	%f99, [%rd25+12];
	ld.global.f32 	%f100, [%rd32+12];
	fma.rn.f32 	%f111, %f99, %f100, %f98;
	add.s32 	%r45, %r45, 4;
$L__BB0_12:
	setp.eq.s32 	%p12, %r16, 0;
	@%p12 bra 	$L__BB0_15;
	add.s32 	%r39, %r45, %r4;
	mul.wide.u32 	%rd33, %r39, 4;
	add.s64 	%rd41, %rd1, %rd33;
	add.s32 	%r49, %r45, %r3;
	neg.s32 	%r48, %r16;
$L__BB0_14:
	.pragma "nounroll";
	mul.wide.s32 	%rd34, %r49, 4;
	add.s64 	%rd35, %rd1, %rd34;
	ld.global.f32 	%f101, [%rd35];
	ld.global.f32 	%f102, [%rd41];
	fma.rn.f32 	%f111, %f101, %f102, %f111;
	add.s64 	%rd41, %rd41, 4;
	add.s32 	%r49, %r49, 1;
	add.s32 	%r48, %r48, 1;
	setp.ne.s32 	%p13, %r48, 0;
	@%p13 bra 	$L__BB0_14;
$L__BB0_15:
	mad.lo.s32 	%r40, %r25, %r2, %r1;
	mul.wide.u32 	%rd36, %r40, 4;
	add.s64 	%rd37, %rd2, %rd36;
	st.global.f32 	[%rd37], %f111;
$L__BB0_16:
	ret;
$L__BB0_17:
	mad.lo.s32 	%r41, %r25, %r1, %r1;
	mul.wide.u32 	%rd38, %r41, 4;
	add.s64 	%rd39, %rd2, %rd38;
	mov.b32 	%r42, 1065353216;
	st.global.u32 	[%rd39], %r42;
	bra.uni 	$L__BB0_16;

}


// ===== COMPILED SASS (sm_100) =====

	.target	sm_100

	.elftype	@"ET_EXEC"


//--------------------- .note.nv.tkinfo           --------------------------
	.section	.note.nv.tkinfo,"",@"SHT_NOTE"
	.sectionflags	@"SHF_NOTE_NV_TKINFO"
	.tkinfo
        /*0018*/ 	.word	0x00000002
        /*0030*/ 	.string	""
        /*0030*/ 	.string	"ptxas"
        /*0030*/ 	.string	"Cuda compilation tools, release 13.0, V13.0.88"
        /*0030*/ 	.string	"Build cuda_13.0.r13.0/compiler.36424714_0"
        /*0030*/ 	.string	"-arch sm_100 -m 64 "



//--------------------- .note.nv.cuinfo           --------------------------
	.section	.note.nv.cuinfo,"",@"SHT_NOTE"
	.sectionflags	@"SHF_NOTE_NV_CUINFO"
        /*0018*/ 	.short	0x0002
        /*001a*/ 	.short	0x0064
        /*001c*/ 	.short	0x0082
	.zero		2


//--------------------- .nv.info                  --------------------------
	.section	.nv.info,"",@"SHT_CUDA_INFO"
	.align	4


	//----- nvinfo : EIATTR_REGCOUNT
	.align		4
        /*0000*/ 	.byte	0x04, 0x2f
        /*0002*/ 	.short	(.L_1 - .L_0)
	.align		4
.L_0:
        /*0004*/ 	.word	index@(_Z6kernelPfPKfii)
        /*0008*/ 	.word	0x00000020


	//----- nvinfo : EIATTR_FRAME_SIZE
	.align		4
.L_1:
        /*000c*/ 	.byte	0x04, 0x11
        /*000e*/ 	.short	(.L_3 - .L_2)
	.align		4
.L_2:
        /*0010*/ 	.word	index@(_Z6kernelPfPKfii)
        /*0014*/ 	.word	0x00000000


	//----- nvinfo : EIATTR_MIN_STACK_SIZE
	.align		4
.L_3:
        /*0018*/ 	.byte	0x04, 0x12
        /*001a*/ 	.short	(.L_5 - .L_4)
	.align		4
.L_4:
        /*001c*/ 	.word	index@(_Z6kernelPfPKfii)
        /*0020*/ 	.word	0x00000000
.L_5:


//--------------------- .nv.compat                --------------------------
	.section	.nv.compat,"",@"SHT_CUDA_COMPAT_INFO"
	.align	4
        /*0000*/ 	.byte	0x02, 0x09, 0x00, 0x00, 0x02, 0x02, 0x01, 0x00, 0x02, 0x05, 0x05, 0x00, 0x03, 0x07, 0x01, 0x01
        /*0010*/ 	.byte	0x02, 0x03, 0x00, 0x00, 0x02, 0x06, 0x01, 0x00, 0x04, 0x0b, 0x08, 0x00, 0x09, 0x00, 0x00, 0x00
        /*0020*/ 	.byte	0x00, 0x00, 0x00, 0x00


//--------------------- .nv.info._Z6kernelPfPKfii --------------------------
	.section	.nv.info._Z6kernelPfPKfii,"",@"SHT_CUDA_INFO"
	.sectionflags	@""
	.align	4


	//----- nvinfo : EIATTR_CUDA_API_VERSION
	.align		4
        /*0000*/ 	.byte	0x04, 0x37
        /*0002*/ 	.short	(.L_7 - .L_6)
.L_6:
        /*0004*/ 	.word	0x00000082


	//----- nvinfo : EIATTR_KPARAM_INFO
	.align		4
.L_7:
        /*0008*/ 	.byte	0x04, 0x17
        /*000a*/ 	.short	(.L_9 - .L_8)
.L_8:
        /*000c*/ 	.word	0x00000000
        /*0010*/ 	.short	0x0003
        /*0012*/ 	.short	0x0014
        /*0014*/ 	.byte	0x00, 0xf0, 0x11, 0x00


	//----- nvinfo : EIATTR_KPARAM_INFO
	.align		4
.L_9:
        /*0018*/ 	.byte	0x04, 0x17
        /*001a*/ 	.short	(.L_11 - .L_10)
.L_10:
        /*001c*/ 	.word	0x00000000
        /*0020*/ 	.short	0x0002
        /*0022*/ 	.short	0x0010
        /*0024*/ 	.byte	0x00, 0xf0, 0x11, 0x00


	//----- nvinfo : EIATTR_KPARAM_INFO
	.align		4
.L_11:
        /*0028*/ 	.byte	0x04, 0x17
        /*002a*/ 	.short	(.L_13 - .L_12)
.L_12:
        /*002c*/ 	.word	0x00000000
        /*0030*/ 	.short	0x0001
        /*0032*/ 	.short	0x0008
        /*0034*/ 	.byte	0x00, 0xf5, 0x21, 0x00


	//----- nvinfo : EIATTR_KPARAM_INFO
	.align		4
.L_13:
        /*0038*/ 	.byte	0x04, 0x17
        /*003a*/ 	.short	(.L_15 - .L_14)
.L_14:
        /*003c*/ 	.word	0x00000000
        /*0040*/ 	.short	0x0000
        /*0042*/ 	.short	0x0000
        /*0044*/ 	.byte	0x00, 0xf5, 0x21, 0x00


	//----- nvinfo : EIATTR_SPARSE_MMA_MASK
	.align		4
.L_15:
        /*0048*/ 	.byte	0x03, 0x50
        /*004a*/ 	.short	0x0000


	//----- nvinfo : EIATTR_MAXREG_COUNT
	.align		4
        /*004c*/ 	.byte	0x03, 0x1b
        /*004e*/ 	.short	0x00ff


	//----- nvinfo : EIATTR_MERCURY_ISA_VERSION
	.align		4
        /*0050*/ 	.byte	0x03, 0x5f
        /*0052*/ 	.short	0x0101


	//----- nvinfo : EIATTR_VRC_CTA_INIT_COUNT
	.align		4
        /*0054*/ 	.byte	0x02, 0x4a
	.zero		1
	.zero		1


	//----- nvinfo : EIATTR_EXIT_INSTR_OFFSETS
	.align		4
        /*0058*/ 	.byte	0x04, 0x1c
        /*005a*/ 	.short	(.L_17 - .L_16)


	//   ....[0]....
.L_16:
        /*005c*/ 	.word	0x000000d0


	//   ....[1]....
        /*0060*/ 	.word	0x00000ba0


	//   ....[2]....
        /*0064*/ 	.word	0x00000c00


	//----- nvinfo : EIATTR_CRS_STACK_SIZE
	.align		4
.L_17:
        /*0068*/ 	.byte	0x04, 0x1e
        /*006a*/ 	.short	(.L_19 - .L_18)
.L_18:
        /*006c*/ 	.word	0x00000000


	//----- nvinfo : EIATTR_CBANK_PARAM_SIZE
	.align		4
.L_19:
        /*0070*/ 	.byte	0x03, 0x19
        /*0072*/ 	.short	0x0018


	//----- nvinfo : EIATTR_PARAM_CBANK
	.align		4
        /*0074*/ 	.byte	0x04, 0x0a
        /*0076*/ 	.short	(.L_21 - .L_20)
	.align		4
.L_20:
        /*0078*/ 	.word	index@(.nv.constant0._Z6kernelPfPKfii)
        /*007c*/ 	.short	0x0380
        /*007e*/ 	.short	0x0018


	//----- nvinfo : EIATTR_SW_WAR
	.align		4
.L_21:
        /*0080*/ 	.byte	0x04, 0x36
        /*0082*/ 	.short	(.L_23 - .L_22)
.L_22:
        /*0084*/ 	.word	0x00000008
.L_23:


//--------------------- .nv.callgraph             --------------------------
	.section	.nv.callgraph,"",@"SHT_CUDA_CALLGRAPH"
	.align	4
	.sectionentsize	8
	.align		4
        /*0000*/ 	.word	0x00000000
	.align		4
        /*0004*/ 	.word	0xffffffff
	.align		4
        /*0008*/ 	.word	0x00000000
	.align		4
        /*000c*/ 	.word	0xfffffffe
	.align		4
        /*0010*/ 	.word	0x00000000
	.align		4
        /*0014*/ 	.word	0xfffffffd
	.align		4
        /*0018*/ 	.word	0x00000000
	.align		4
        /*001c*/ 	.word	0xfffffffc


//--------------------- .text._Z6kernelPfPKfii    --------------------------
	.section	.text._Z6kernelPfPKfii,"ax",@progbits
	.align	128
        .global         _Z6kernelPfPKfii
        .type           _Z6kernelPfPKfii,@function
        .size           _Z6kernelPfPKfii,(.L_x_8 - _Z6kernelPfPKfii)
        .other          _Z6kernelPfPKfii,@"STO_CUDA_ENTRY STV_DEFAULT"
_Z6kernelPfPKfii:
.text._Z6kernelPfPKfii:
[----:B------:R-:W-:Y:S01]  /*0000*/  LDC R1, c[0x0][0x37c] ;  /* 0x0000df00ff017b82 */ /* 0x000fe20000000800 */
[----:B------:R-:W0:Y:S07]  /*0010*/  S2R R0, SR_TID.X ;  /* 0x0000000000007919 */ /* 0x000e2e0000002100 */
[----:B------:R-:W0:Y:S01]  /*0020*/  LDC R3, c[0x0][0x360] ;  /* 0x0000d800ff037b82 */ /* 0x000e220000000800 */
[----:B------:R-:W1:Y:S01]  /*0030*/  LDCU UR9, c[0x0][0x390] ;  /* 0x00007200ff0977ac */ /* 0x000e620008000800 */
[----:B------:R-:W2:Y:S06]  /*0040*/  S2R R9, SR_TID.Y ;  /* 0x0000000000097919 */ /* 0x000eac0000002200 */
[----:B------:R-:W0:Y:S08]  /*0050*/  S2UR UR4, SR_CTAID.X ;  /* 0x00000000000479c3 */ /* 0x000e300000002500 */
[----:B------:R-:W2:Y:S08]  /*0060*/  S2UR UR5, SR_CTAID.Y ;  /* 0x00000000000579c3 */ /* 0x000eb00000002600 */
[----:B------:R-:W2:Y:S01]  /*0070*/  LDC R2, c[0x0][0x364] ;  /* 0x0000d900ff027b82 */ /* 0x000ea20000000800 */
[----:B0-----:R-:W-:-:S02]  /*0080*/  IMAD R0, R3, UR4, R0 ;  /* 0x0000000403007c24 */ /* 0x001fc4000f8e0200 */
[----:B--2---:R-:W-:-:S05]  /*0090*/  IMAD R9, R2, UR5, R9 ;  /* 0x0000000502097c24 */ /* 0x004fca000f8e0209 */
[----:B------:R-:W-:Y:S02]  /*00a0*/  ISETP.GT.AND P0, PT, R9, R0, PT ;  /* 0x000000000900720c */ /* 0x000fe40003f04270 */
[----:B------:R-:W-:-:S04]  /*00b0*/  VIMNMX R2, PT, PT, R0, R9, !PT ;  /* 0x0000000900027248 */ /* 0x000fc80007fe0100 */
[----:B-1----:R-:W-:-:S13]  /*00c0*/  ISETP.GE.OR P0, PT, R2, UR9, P0 ;  /* 0x0000000902007c0c */ /* 0x002fda0008706670 */
[----:B------:R-:W-:Y:S05]  /*00d0*/  @P0 EXIT ;  /* 0x000000000000094d */ /* 0x000fea0003800000 */
[----:B------:R-:W-:Y:S01]  /*00e0*/  ISETP.NE.AND P0, PT, R9, R0, PT ;  /* 0x000000000900720c */ /* 0x000fe20003f05270 */
[----:B------:R-:W0:-:S12]  /*00f0*/  LDCU.64 UR10, c[0x0][0x358] ;  /* 0x00006b00ff0a77ac */ /* 0x000e180008000a00 */
[----:B------:R-:W-:Y:S05]  /*0100*/  @!P0 BRA `(.L_x_0) ;  /* 0x0000000800a88947 */ /* 0x000fea0003800000 */
[----:B------:R-:W1:Y:S01]  /*0110*/  LDCU UR6, c[0x0][0x394] ;  /* 0x00007280ff0677ac */ /* 0x000e620008000800 */
[----:B------:R-:W-:Y:S01]  /*0120*/  HFMA2 R10, -RZ, RZ, 0, 0 ;  /* 0x00000000ff0a7431 */ /* 0x000fe200000001ff */
[----:B-1----:R-:W-:-:S09]  /*0130*/  UISETP.GE.AND UP0, UPT, UR6, 0x1, UPT ;  /* 0x000000010600788c */ /* 0x002fd2000bf06270 */
[----:B------:R-:W-:Y:S05]  /*0140*/  BRA.U !UP0, `(.L_x_1) ;  /* 0x0000000908847547 */ /* 0x000fea000b800000 */
[----:B------:R-:W-:Y:S02]  /*0150*/  UISETP.GE.U32.AND UP1, UPT, UR6, 0x10, UPT ;  /* 0x000000100600788c */ /* 0x000fe4000bf26070 */
[----:B------:R-:W-:Y:S01]  /*0160*/  IMAD R8, R0, UR6, RZ ;  /* 0x0000000600087c24 */ /* 0x000fe2000f8e02ff */
[----:B------:R-:W-:Y:S02]  /*0170*/  ULOP3.LUT UR7, UR6, 0xf, URZ, 0xc0, !UPT ;  /* 0x0000000f06077892 */ /* 0x000fe4000f8ec0ff */
[----:B------:R-:W-:Y:S01]  /*0180*/  IMAD R13, R9, UR6, RZ ;  /* 0x00000006090d7c24 */ /* 0x000fe2000f8e02ff */
[----:B------:R-:W-:Y:S01]  /*0190*/  MOV R10, RZ ;  /* 0x000000ff000a7202 */ /* 0x000fe20000000f00 */
[----:B------:R-:W-:Y:S01]  /*01a0*/  UMOV UR4, URZ ;  /* 0x000000ff00047c82 */ /* 0x000fe20008000000 */
[----:B------:R-:W-:Y:S01]  /*01b0*/  UISETP.NE.AND UP0, UPT, UR7, URZ, UPT ;  /* 0x000000ff0700728c */ /* 0x000fe2000bf05270 */
[----:B------:R-:W-:Y:S10]  /*01c0*/  BRA.U !UP1, `(.L_x_2) ;  /* 0x0000000509047547 */ /* 0x000ff4000b800000 */
[----:B------:R-:W1:Y:S01]  /*01d0*/  LDCU.64 UR4, c[0x0][0x388] ;  /* 0x00007100ff0477ac */ /* 0x000e620008000a00 */
[----:B------:R-:W-:Y:S02]  /*01e0*/  MOV R10, RZ ;  /* 0x000000ff000a7202 */ /* 0x000fe40000000f00 */
[----:B------:R-:W-:Y:S01]  /*01f0*/  MOV R11, R8 ;  /* 0x00000008000b7202 */ /* 0x000fe20000000f00 */
[----:B-1----:R-:W-:-:S04]  /*0200*/  UIADD3 UR4, UP1, UPT, UR4, 0x20, URZ ;  /* 0x0000002004047890 */ /* 0x002fc8000ff3e0ff */
[----:B------:R-:W-:Y:S02]  /*0210*/  UIADD3.X UR5, UPT, UPT, URZ, UR5, URZ, UP1, !UPT ;  /* 0x00000005ff057290 */ /* 0x000fe40008ffe4ff */
[----:B------:R-:W-:Y:S01]  /*0220*/  MOV R2, UR4 ;  /* 0x0000000400027c02 */ /* 0x000fe20008000f00 */
[----:B------:R-:W-:-:S03]  /*0230*/  ULOP3.LUT UR4, UR6, 0x7ffffff0, URZ, 0xc0, !UPT ;  /* 0x7ffffff006047892 */ /* 0x000fc6000f8ec0ff */
[----:B------:R-:W-:Y:S01]  /*0240*/  MOV R3, UR5 ;  /* 0x0000000500037c02 */ /* 0x000fe20008000f00 */
[----:B------:R-:W-:Y:S02]  /*0250*/  UIADD3 UR5, UPT, UPT, -UR4, URZ, URZ ;  /* 0x000000ff04057290 */ /* 0x000fe4000fffe1ff */
[----:B------:R-:W-:-:S10]  /*0260*/  IMAD.WIDE.U32 R4, R13, 0x4, R2 ;  /* 0x000000040d047825 */ /* 0x000fd400078e0002 */
.L_x_3:
[----:B------:R-:W-:Y:S01]  /*0270*/  IMAD.WIDE R6, R11, 0x4, R2 ;  /* 0x000000040b067825 */ /* 0x000fe200078e0202 */
[----:B0-----:R-:W2:Y:S04]  /*0280*/  LDG.E R12, desc[UR10][R4.64+-0x20] ;  /* 0xffffe00a040c7981 */ /* 0x001ea8000c1e1900 */
[----:B------:R-:W2:Y:S04]  /*0290*/  LDG.E R15, desc[UR10][R6.64+-0x20] ;  /* 0xffffe00a060f7981 */ /* 0x000ea8000c1e1900 */
[----:B------:R-:W3:Y:S04]  /*02a0*/  LDG.E R24, desc[UR10][R4.64+-0x1c] ;  /* 0xffffe40a04187981 */ /* 0x000ee8000c1e1900 */
[----:B------:R-:W3:Y:S04]  /*02b0*/  LDG.E R27, desc[UR10][R6.64+-0x1c] ;  /* 0xffffe40a061b7981 */ /* 0x000ee8000c1e1900 */
[----:B------:R-:W4:Y:S04]  /*02c0*/  LDG.E R21, desc[UR10][R4.64+-0x18] ;  /* 0xffffe80a04157981 */ /* 0x000f28000c1e1900 */
[----:B------:R-:W4:Y:S04]  /*02d0*/  LDG.E R16, desc[UR10][R6.64+-0x18] ;  /* 0xffffe80a06107981 */ /* 0x000f28000c1e1900 */
[----:B------:R-:W5:Y:S04]  /*02e0*/  LDG.E R18, desc[UR10][R4.64+-0x14] ;  /* 0xffffec0a04127981 */ /* 0x000f68000c1e1900 */
[----:B------:R-:W5:Y:S04]  /*02f0*/  LDG.E R23, desc[UR10][R6.64+-0x14] ;  /* 0xffffec0a06177981 */ /* 0x000f68000c1e1900 */
[----:B------:R-:W5:Y:S04]  /*0300*/  LDG.E R20, desc[UR10][R4.64+-0x10] ;  /* 0xfffff00a04147981 */ /* 0x000f68000c1e1900 */
[----:B------:R-:W5:Y:S04]  /*0310*/  LDG.E R25, desc[UR10][R6.64+-0x10] ;  /* 0xfffff00a06197981 */ /* 0x000f68000c1e1900 */
[----:B------:R-:W5:Y:S04]  /*0320*/  LDG.E R14, desc[UR10][R4.64+-0xc] ;  /* 0xfffff40a040e7981 */ /* 0x000f68000c1e1900 */
[----:B------:R-:W5:Y:S04]  /*0330*/  LDG.E R19, desc[UR10][R6.64+-0xc] ;  /* 0xfffff40a06137981 */ /* 0x000f68000c1e1900 */
[----:B------:R-:W5:Y:S04]  /*0340*/  LDG.E R17, desc[UR10][R6.64+-0x4] ;  /* 0xfffffc0a06117981 */ /* 0x000f68000c1e1900 */
[----:B------:R-:W5:Y:S01]  /*0350*/  LDG.E R29, desc[UR10][R4.64+0x1c] ;  /* 0x00001c0a041d7981 */ /* 0x000f62000c1e1900 */
[----:B--2---:R-:W-:-:S03]  /*0360*/  FFMA R22, R15, R12, R10 ;  /* 0x0000000c0f167223 */ /* 0x004fc6000000000a */
[----:B------:R-:W2:Y:S04]  /*0370*/  LDG.E R10, desc[UR10][R4.64+-0x8] ;  /* 0xfffff80a040a7981 */ /* 0x000ea8000c1e1900 */
[----:B------:R-:W2:Y:S04]  /*0380*/  LDG.E R15, desc[UR10][R6.64+-0x8] ;  /* 0xfffff80a060f7981 */ /* 0x000ea8000c1e1900 */
[----:B------:R-:W2:Y:S01]  /*0390*/  LDG.E R12, desc[UR10][R4.64+-0x4] ;  /* 0xfffffc0a040c7981 */ /* 0x000ea2000c1e1900 */
[----:B---3--:R-:W-:-:S03]  /*03a0*/  FFMA R27, R27, R24, R22 ;  /* 0x000000181b1b7223 */ /* 0x008fc60000000016 */
[----:B------:R-:W3:Y:S01]  /*03b0*/  LDG.E R24, desc[UR10][R6.64+0x1c] ;  /* 0x00001c0a06187981 */ /* 0x000ee2000c1e1900 */
[----:B----4-:R-:W-:-:S03]  /*03c0*/  FFMA R22, R16, R21, R27 ;  /* 0x0000001510167223 */ /* 0x010fc6000000001b */
[----:B------:R-:W4:Y:S04]  /*03d0*/  LDG.E R21, desc[UR10][R4.64] ;  /* 0x0000000a04157981 */ /* 0x000f28000c1e1900 */
[----:B------:R-:W4:Y:S01]  /*03e0*/  LDG.E R16, desc[UR10][R6.64] ;  /* 0x0000000a06107981 */ /* 0x000f22000c1e1900 */
[----:B-----5:R-:W-:-:S03]  /*03f0*/  FFMA R22, R23, R18, R22 ;  /* 0x0000001217167223 */ /* 0x020fc60000000016 */
[----:B------:R-:W5:Y:S04]  /*0400*/  LDG.E R23, desc[UR10][R4.64+0x4] ;  /* 0x0000040a04177981 */ /* 0x000f68000c1e1900 */
[----:B------:R-:W5:Y:S01]  /*0410*/  LDG.E R18, desc[UR10][R6.64+0x4] ;  /* 0x0000040a06127981 */ /* 0x000f62000c1e1900 */
[----:B------:R-:W-:-:S03]  /*0420*/  FFMA R22, R25, R20, R22 ;  /* 0x0000001419167223 */ /* 0x000fc60000000016 */
[----:B------:R-:W3:Y:S04]  /*0430*/  LDG.E R25, desc[UR10][R4.64+0x8] ;  /* 0x0000080a04197981 */ /* 0x000ee8000c1e1900 */
[----:B------:R-:W3:Y:S01]  /*0440*/  LDG.E R20, desc[UR10][R6.64+0x8] ;  /* 0x0000080a06147981 */ /* 0x000ee2000c1e1900 */
[----:B------:R-:W-:-:S03]  /*0450*/  FFMA R22, R19, R14, R22 ;  /* 0x0000000e13167223 */ /* 0x000fc60000000016 */
[----:B------:R-:W3:Y:S04]  /*0460*/  LDG.E R19, desc[UR10][R4.64+0xc] ;  /* 0x00000c0a04137981 */ /* 0x000ee8000c1e1900 */
[----:B------:R-:W3:Y:S04]  /*0470*/  LDG.E R14, desc[UR10][R6.64+0xc] ;  /* 0x00000c0a060e7981 */ /* 0x000ee8000c1e1900 */
[----:B------:R-:W3:Y:S01]  /*0480*/  LDG.E R27, desc[UR10][R4.64+0x14] ;  /* 0x0000140a041b7981 */ /* 0x000ee2000c1e1900 */
[----:B--2---:R-:W-:-:S03]  /*0490*/  FFMA R22, R15, R10, R22 ;  /* 0x0000000a0f167223 */ /* 0x004fc60000000016 */
[----:B------:R-:W2:Y:S04]  /*04a0*/  LDG.E R10, desc[UR10][R4.64+0x10] ;  /* 0x0000100a040a7981 */ /* 0x000ea8000c1e1900 */
[----:B------:R-:W2:Y:S01]  /*04b0*/  LDG.E R15, desc[UR10][R6.64+0x10] ;  /* 0x0000100a060f7981 */ /* 0x000ea2000c1e1900 */
[----:B------:R-:W-:-:S03]  /*04c0*/  FFMA R26, R17, R12, R22 ;  /* 0x0000000c111a7223 */ /* 0x000fc60000000016 */
[----:B------:R-:W2:Y:S04]  /*04d0*/  LDG.E R22, desc[UR10][R6.64+0x14] ;  /* 0x0000140a06167981 */ /* 0x000ea8000c1e1900 */
[----:B------:R0:W2:Y:S04]  /*04e0*/  LDG.E R12, desc[UR10][R4.64+0x18] ;  /* 0x0000180a040c7981 */ /* 0x0000a8000c1e1900 */
[----:B------:R-:W2:Y:S01]  /*04f0*/  LDG.E R17, desc[UR10][R6.64+0x18] ;  /* 0x0000180a06117981 */ /* 0x000ea2000c1e1900 */
[----:B----4-:R-:W-:-:S04]  /*0500*/  FFMA R21, R16, R21, R26 ;  /* 0x0000001510157223 */ /* 0x010fc8000000001a */
[----:B-----5:R-:W-:Y:S01]  /*0510*/  FFMA R21, R18, R23, R21 ;  /* 0x0000001712157223 */ /* 0x020fe20000000015 */
[----:B------:R-:W-:-:S03]  /*0520*/  UIADD3 UR5, UPT, UPT, UR5, 0x10, URZ ;  /* 0x0000001005057890 */ /* 0x000fc6000fffe0ff */
[----:B---3--:R-:W-:Y:S01]  /*0530*/  FFMA R21, R20, R25, R21 ;  /* 0x0000001914157223 */ /* 0x008fe20000000015 */
[----:B------:R-:W-:-:S03]  /*0540*/  UISETP.NE.AND UP1, UPT, UR5, URZ, UPT ;  /* 0x000000ff0500728c */ /* 0x000fc6000bf25270 */
[----:B------:R-:W-:Y:S01]  /*0550*/  FFMA R14, R14, R19, R21 ;  /* 0x000000130e0e7223 */ /* 0x000fe20000000015 */
[----:B0-----:R-:W-:Y:S02]  /*0560*/  IADD3 R4, P0, PT, R4, 0x40, RZ ;  /* 0x0000004004047810 */ /* 0x001fe40007f1e0ff */
[----:B------:R-:W-:Y:S02]  /*0570*/  IADD3 R11, PT, PT, R11, 0x10, RZ ;  /* 0x000000100b0b7810 */ /* 0x000fe40007ffe0ff */
[----:B------:R-:W-:Y:S01]  /*0580*/  IADD3.X R5, PT, PT, RZ, R5, RZ, P0, !PT ;  /* 0x00000005ff057210 */ /* 0x000fe200007fe4ff */
[----:B--2---:R-:W-:-:S04]  /*0590*/  FFMA R15, R15, R10, R14 ;  /* 0x0000000a0f0f7223 */ /* 0x004fc8000000000e */
[----:B------:R-:W-:-:S04]  /*05a0*/  FFMA R22, R22, R27, R15 ;  /* 0x0000001b16167223 */ /* 0x000fc8000000000f */
[----:B------:R-:W-:-:S04]  /*05b0*/  FFMA R17, R17, R12, R22 ;  /* 0x0000000c11117223 */ /* 0x000fc80000000016 */
[----:B------:R-:W-:Y:S01]  /*05c0*/  FFMA R10, R24, R29, R17 ;  /* 0x0000001d180a7223 */ /* 0x000fe20000000011 */
[----:B------:R-:W-:Y:S06]  /*05d0*/  BRA.U UP1, `(.L_x_3) ;  /* 0xfffffffd01247547 */ /* 0x000fec000b83ffff */
.L_x_2:
[----:B------:R-:W-:Y:S05]  /*05e0*/  BRA.U !UP0, `(.L_x_1) ;  /* 0x00000005085c7547 */ /* 0x000fea000b800000 */
[----:B------:R-:W-:Y:S02]  /*05f0*/  UISETP.GE.U32.AND UP0, UPT, UR7, 0x8, UPT ;  /* 0x000000080700788c */ /* 0x000fe4000bf06070 */
[----:B------:R-:W-:-:S04]  /*0600*/  ULOP3.LUT UR8, UR6, 0x7, URZ, 0xc0, !UPT ;  /* 0x0000000706087892 */ /* 0x000fc8000f8ec0ff */
[----:B------:R-:W-:-:S03]  /*0610*/  UISETP.NE.AND UP1, UPT, UR8, URZ, UPT ;  /* 0x000000ff0800728c */ /* 0x000fc6000bf25270 */
[----:B------:R-:W-:Y:S08]  /*0620*/  BRA.U !UP0, `(.L_x_4) ;  /* 0x00000001088c7547 */ /* 0x000ff0000b800000 */
[----:B------:R-:W1:Y:S01]  /*0630*/  LDC.64 R4, c[0x0][0x388] ;  /* 0x0000e200ff047b82 */ /* 0x000e620000000a00 */
[----:B------:R-:W2:Y:S01]  /*0640*/  LDCU.64 UR12, c[0x0][0x388] ;  /* 0x00007100ff0c77ac */ /* 0x000ea20008000a00 */
[C---:B------:R-:W-:Y:S02]  /*0650*/  IADD3 R7, PT, PT, R13.reuse, UR4, RZ ;  /* 0x000000040d077c10 */ /* 0x040fe4000fffe0ff */
[----:B------:R-:W-:Y:S02]  /*0660*/  IADD3 R11, P0, PT, R13, UR4, RZ ;  /* 0x000000040d0b7c10 */ /* 0x000fe4000ff1e0ff */
[----:B------:R-:W-:Y:S02]  /*0670*/  IADD3 R3, PT, PT, R8, UR4, RZ ;  /* 0x0000000408037c10 */ /* 0x000fe4000fffe0ff */
[----:B------:R-:W-:Y:S02]  /*0680*/  IADD3.X R12, PT, PT, RZ, RZ, RZ, P0, !PT ;  /* 0x000000ffff0c7210 */ /* 0x000fe400007fe4ff */
[----:B--2---:R-:W-:Y:S01]  /*0690*/  LEA R2, P0, R11, UR12, 0x2 ;  /* 0x0000000c0b027c11 */ /* 0x004fe2000f8010ff */
[----:B-1----:R-:W-:-:S04]  /*06a0*/  IMAD.WIDE.U32 R6, R7, 0x4, R4 ;  /* 0x0000000407067825 */ /* 0x002fc800078e0004 */
[----:B------:R-:W-:Y:S01]  /*06b0*/  IMAD.WIDE R4, R3, 0x4, R4 ;  /* 0x0000000403047825 */ /* 0x000fe200078e0204 */
[----:B------:R-:W-:Y:S01]  /*06c0*/  LEA.HI.X R3, R11, UR13, R12, 0x2, P0 ;  /* 0x0000000d0b037c11 */ /* 0x000fe200080f140c */
        /* <DEDUP_REMOVED lines=16> */
[----:B------:R-:W-:Y:S01]  /*07d0*/  UIADD3 UR4, UPT, UPT, UR4, 0x8, URZ ;  /* 0x0000000804047890 */ /* 0x000fe2000fffe0ff */
[----:B--2---:R-:W-:-:S04]  /*07e0*/  FFMA R14, R17, R14, R10 ;  /* 0x0000000e110e7223 */ /* 0x004fc8000000000a */
[----:B---3--:R-:W-:-:S04]  /*07f0*/  FFMA R14, R19, R16, R14 ;  /* 0x00000010130e7223 */ /* 0x008fc8000000000e */
[----:B----4-:R-:W-:-:S04]  /*0800*/  FFMA R14, R21, R18, R14 ;  /* 0x00000012150e7223 */ /* 0x010fc8000000000e */
[----:B-----5:R-:W-:-:S04]  /*0810*/  FFMA R14, R23, R20, R14 ;  /* 0x00000014170e7223 */ /* 0x020fc8000000000e */
[----:B------:R-:W-:-:S04]  /*0820*/  FFMA R25, R25, R22, R14 ;  /* 0x0000001619197223 */ /* 0x000fc8000000000e */
[----:B------:R-:W-:-:S04]  /*0830*/  FFMA R15, R12, R15, R25 ;  /* 0x0000000f0c0f7223 */ /* 0x000fc80000000019 */
[----:B------:R-:W-:-:S04]  /*0840*/  FFMA R6, R6, R7, R15 ;  /* 0x0000000706067223 */ /* 0x000fc8000000000f */
[----:B------:R-:W-:-:S07]  /*0850*/  FFMA R10, R27, R11, R6 ;  /* 0x0000000b1b0a7223 */ /* 0x000fce0000000006 */
.L_x_4:
        /* <DEDUP_REMOVED lines=22> */
[----:B------:R-:W5:Y:S01]  /*09c0*/  LDG.E R18, desc[UR10][R4.64+0xc] ;  /* 0x00000c0a04127981 */ /* 0x000f62000c1e1900 */
[----:B------:R-:W-:Y:S01]  /*09d0*/  UIADD3 UR4, UPT, UPT, UR4, 0x4, URZ ;  /* 0x0000000404047890 */ /* 0x000fe2000fffe0ff */
[----:B--2---:R-:W-:-:S04]  /*09e0*/  FFMA R11, R11, R6, R10 ;  /* 0x000000060b0b7223 */ /* 0x004fc8000000000a */
[----:B---3--:R-:W-:-:S04]  /*09f0*/  FFMA R11, R12, R14, R11 ;  /* 0x0000000e0c0b7223 */ /* 0x008fc8000000000b */
[----:B----4-:R-:W-:-:S04]  /*0a00*/  FFMA R11, R16, R15, R11 ;  /* 0x0000000f100b7223 */ /* 0x010fc8000000000b */
[----:B-----5:R-:W-:-:S07]  /*0a10*/  FFMA R10, R18, R17, R11 ;  /* 0x00000011120a7223 */ /* 0x020fce000000000b */
.L_x_5:
[----:B------:R-:W-:Y:S05]  /*0a20*/  BRA.U !UP1, `(.L_x_1) ;  /* 0x00000001094c7547 */ /* 0x000fea000b800000 */
[----:B------:R-:W1:Y:S01]  /*0a30*/  LDC.64 R2, c[0x0][0x388] ;  /* 0x0000e200ff027b82 */ /* 0x000e620000000a00 */
[----:B------:R-:W-:Y:S01]  /*0a40*/  IADD3 R5, PT, PT, R13, UR4, RZ ;  /* 0x000000040d057c10 */ /* 0x000fe2000fffe0ff */
[----:B------:R-:W-:Y:S01]  /*0a50*/  UIADD3 UR5, UPT, UPT, -UR5, URZ, URZ ;  /* 0x000000ff05057290 */ /* 0x000fe2000fffe1ff */
[----:B------:R-:W-:-:S03]  /*0a60*/  IADD3 R11, PT, PT, R8, UR4, RZ ;  /* 0x00000004080b7c10 */ /* 0x000fc6000fffe0ff */
[----:B-1----:R-:W-:-:S03]  /*0a70*/  IMAD.WIDE.U32 R4, R5, 0x4, R2 ;  /* 0x0000000405047825 */ /* 0x002fc600078e0002 */
[----:B------:R-:W-:Y:S02]  /*0a80*/  MOV R12, R4 ;  /* 0x00000004000c7202 */ /* 0x000fe40000000f00 */
[----:B------:R-:W-:-:S07]  /*0a90*/  MOV R13, R5 ;  /* 0x00000005000d7202 */ /* 0x000fce0000000f00 */
.L_x_6:
[----:B------:R-:W-:Y:S01]  /*0aa0*/  IMAD.WIDE R4, R11, 0x4, R2 ;  /* 0x000000040b047825 */ /* 0x000fe200078e0202 */
[----:B------:R-:W-:Y:S02]  /*0ab0*/  MOV R6, R12 ;  /* 0x0000000c00067202 */ /* 0x000fe40000000f00 */
[----:B------:R-:W-:-:S03]  /*0ac0*/  MOV R7, R13 ;  /* 0x0000000d00077202 */ /* 0x000fc60000000f00 */
[----:B0-----:R-:W2:Y:S04]  /*0ad0*/  LDG.E R5, desc[UR10][R4.64] ;  /* 0x0000000a04057981 */ /* 0x001ea8000c1e1900 */
[----:B------:R-:W2:Y:S01]  /*0ae0*/  LDG.E R6, desc[UR10][R6.64] ;  /* 0x0000000a06067981 */ /* 0x000ea2000c1e1900 */
[----:B------:R-:W-:Y:S01]  /*0af0*/  UIADD3 UR5, UPT, UPT, UR5, 0x1, URZ ;  /* 0x0000000105057890 */ /* 0x000fe2000fffe0ff */
[----:B------:R-:W-:Y:S02]  /*0b00*/  IADD3 R12, P0, PT, R12, 0x4, RZ ;  /* 0x000000040c0c7810 */ /* 0x000fe40007f1e0ff */
[----:B------:R-:W-:Y:S01]  /*0b10*/  IADD3 R11, PT, PT, R11, 0x1, RZ ;  /* 0x000000010b0b7810 */ /* 0x000fe20007ffe0ff */
[----:B------:R-:W-:Y:S01]  /*0b20*/  UISETP.NE.AND UP0, UPT, UR5, URZ, UPT ;  /* 0x000000ff0500728c */ /* 0x000fe2000bf05270 */
[----:B------:R-:W-:Y:S01]  /*0b30*/  IADD3.X R13, PT, PT, RZ, R13, RZ, P0, !PT ;  /* 0x0000000dff0d7210 */ /* 0x000fe200007fe4ff */
[----:B--2---:R-:W-:-:S07]  /*0b40*/  FFMA R10, R5, R6, R10 ;  /* 0x00000006050a7223 */ /* 0x004fce000000000a */
[----:B------:R-:W-:Y:S05]  /*0b50*/  BRA.U UP0, `(.L_x_6) ;  /* 0xfffffffd00d07547 */ /* 0x000fea000b83ffff */
.L_x_1:
[----:B------:R-:W1:Y:S01]  /*0b60*/  LDC.64 R2, c[0x0][0x380] ;  /* 0x0000e000ff027b82 */ /* 0x000e620000000a00 */
[----:B------:R-:W-:-:S04]  /*0b70*/  IMAD R9, R9, UR9, R0 ;  /* 0x0000000909097c24 */ /* 0x000fc8000f8e0200 */
[----:B-1----:R-:W-:-:S05]  /*0b80*/  IMAD.WIDE.U32 R2, R9, 0x4, R2 ;  /* 0x0000000409027825 */ /* 0x002fca00078e0002 */
[----:B0-----:R-:W-:Y:S01]  /*0b90*/  STG.E desc[UR10][R2.64], R10 ;  /* 0x0000000a02007986 */ /* 0x001fe2000c10190a */
[----:B------:R-:W-:Y:S05]  /*0ba0*/  EXIT ;  /* 0x000000000000794d */ /* 0x000fea0003800000 */
.L_x_0:
[----:B------:R-:W1:Y:S01]  /*0bb0*/  LDC.64 R2, c[0x0][0x380] ;  /* 0x0000e000ff027b82 */ /* 0x000e620000000a00 */
[----:B------:R-:W-:Y:S02]  /*0bc0*/  IMAD R5, R0, UR9, R0 ;  /* 0x0000000900057c24 */ /* 0x000fe4000f8e0200 */
[----:B------:R-:W-:Y:S02]  /*0bd0*/  HFMA2 R7, -RZ, RZ, 1.875, 0 ;  /* 0x3f800000ff077431 */ /* 0x000fe400000001ff */
[----:B-1----:R-:W-:-:S05]  /*0be0*/  IMAD.WIDE.U32 R2, R5, 0x4, R2 ;  /* 0x0000000405027825 */ /* 0x002fca00078e0002 */
[----:B0-----:R-:W-:Y:S01]  /*0bf0*/  STG.E desc[UR10][R2.64], R7 ;  /* 0x0000000702007986 */ /* 0x001fe2000c10190a */
[----:B------:R-:W-:Y:S05]  /*0c00*/  EXIT ;  /* 0x000000000000794d */ /* 0x000fea0003800000 */
.L_x_7:
[----:B------:R-:W-:-:S00]  /*0c10*/  BRA `(.L_x_7) ;  /* 0xfffffffc00fc7947 */ /* 0x000fc0000383ffff */
[----:B------:R-:W-:-:S00]  /*0c20*/  NOP ;  /* 0x0000000000007918 */ /* 0x000fc00000000000 */
        /* <DEDUP_REMOVED lines=13> */
.L_x_8:


//--------------------- .nv.shared.reserved.0     --------------------------
	.section	.nv.shared.reserved.0,"aw",@nobits
	.weak		__nv_reservedSMEM_offset_0_alias
	.size		__nv_reservedSMEM_offset_0_alias, 0, 64
	.other		__nv_reservedSMEM_offset_0_alias,@"STO_CUDA_RESERVED_SHARED STV_DEFAULT"
__nv_reservedSMEM_offset_0_alias:
	.zero		0
	.zero		64


//--------------------- .nv.constant0._Z6kernelPfPKfii --------------------------
	.section	.nv.constant0._Z6kernelPfPKfii,"a",@progbits
	.sectionflags	@""
	.align	4
.nv.constant0._Z6kernelPfPKfii:
	.zero		920


//--------------------- SYMBOLS --------------------------

	.type		.nv.reservedSmem.offset0,@object
	.size		.nv.reservedSmem.offset0,0x4
